//
// Generated by NVIDIA NVVM Compiler
//
// Compiler Build ID: CL-36424714
// Cuda compilation tools, release 13.0, V13.0.88
// Based on NVVM 20.0.0
//

.version 9.0
.target sm_100
.address_size 64

	// .globl	_Z15reduceMinMaxSumPiS_S_S_
// _ZZ15reduceMinMaxSumPiS_S_S_E4smin has been demoted
// _ZZ15reduceMinMaxSumPiS_S_S_E4smax has been demoted
// _ZZ15reduceMinMaxSumPiS_S_S_E4ssum has been demoted

.visible .entry _Z15reduceMinMaxSumPiS_S_S_(
	.param .u64 .ptr .align 1 _Z15reduceMinMaxSumPiS_S_S__param_0,
	.param .u64 .ptr .align 1 _Z15reduceMinMaxSumPiS_S_S__param_1,
	.param .u64 .ptr .align 1 _Z15reduceMinMaxSumPiS_S_S__param_2,
	.param .u64 .ptr .align 1 _Z15reduceMinMaxSumPiS_S_S__param_3
)
{
	.reg .pred 	%p<10>;
	.reg .b32 	%r<85>;
	.reg .b64 	%rd<11>;
	// demoted variable
	.shared .align 4 .b8 _ZZ15reduceMinMaxSumPiS_S_S_E4smin[1024];
	// demoted variable
	.shared .align 4 .b8 _ZZ15reduceMinMaxSumPiS_S_S_E4smax[1024];
	// demoted variable
	.shared .align 4 .b8 _ZZ15reduceMinMaxSumPiS_S_S_E4ssum[1024];
	ld.param.u64 	%rd4, [_Z15reduceMinMaxSumPiS_S_S__param_0];
	ld.param.u64 	%rd1, [_Z15reduceMinMaxSumPiS_S_S__param_1];
	ld.param.u64 	%rd2, [_Z15reduceMinMaxSumPiS_S_S__param_2];
	ld.param.u64 	%rd3, [_Z15reduceMinMaxSumPiS_S_S__param_3];
	cvta.to.global.u64 	%rd5, %rd4;
	mov.u32 	%r1, %tid.x;
	mul.wide.u32 	%rd6, %r1, 4;
	add.s64 	%rd7, %rd5, %rd6;
	ld.global.u32 	%r5, [%rd7];
	shl.b32 	%r6, %r1, 2;
	mov.u32 	%r7, _ZZ15reduceMinMaxSumPiS_S_S_E4ssum;
	add.s32 	%r2, %r7, %r6;
	st.shared.u32 	[%r2], %r5;
	mov.u32 	%r8, _ZZ15reduceMinMaxSumPiS_S_S_E4smax;
	add.s32 	%r3, %r8, %r6;
	st.shared.u32 	[%r3], %r5;
	mov.u32 	%r9, _ZZ15reduceMinMaxSumPiS_S_S_E4smin;
	add.s32 	%r4, %r9, %r6;
	st.shared.u32 	[%r4], %r5;
	bar.sync 	0;
	setp.gt.u32 	%p1, %r1, 127;
	@%p1 bra 	$L__BB0_2;
	ld.shared.u32 	%r10, [%r4];
	ld.shared.u32 	%r11, [%r4+512];
	min.s32 	%r12, %r10, %r11;
	st.shared.u32 	[%r4], %r12;
	ld.shared.u32 	%r13, [%r3];
	ld.shared.u32 	%r14, [%r3+512];
	max.s32 	%r15, %r13, %r14;
	st.shared.u32 	[%r3], %r15;
	ld.shared.u32 	%r16, [%r2+512];
	ld.shared.u32 	%r17, [%r2];
	add.s32 	%r18, %r17, %r16;
	st.shared.u32 	[%r2], %r18;
$L__BB0_2:
	bar.sync 	0;
	setp.gt.u32 	%p2, %r1, 63;
	@%p2 bra 	$L__BB0_4;
	ld.shared.u32 	%r19, [%r4];
	ld.shared.u32 	%r20, [%r4+256];
	min.s32 	%r21, %r19, %r20;
	st.shared.u32 	[%r4], %r21;
	ld.shared.u32 	%r22, [%r3];
	ld.shared.u32 	%r23, [%r3+256];
	max.s32 	%r24, %r22, %r23;
	st.shared.u32 	[%r3], %r24;
	ld.shared.u32 	%r25, [%r2+256];
	ld.shared.u32 	%r26, [%r2];
	add.s32 	%r27, %r26, %r25;
	st.shared.u32 	[%r2], %r27;
$L__BB0_4:
	bar.sync 	0;
	setp.gt.u32 	%p3, %r1, 31;
	@%p3 bra 	$L__BB0_6;
	ld.shared.u32 	%r28, [%r4];
	ld.shared.u32 	%r29, [%r4+128];
	min.s32 	%r30, %r28, %r29;
	st.shared.u32 	[%r4], %r30;
	ld.shared.u32 	%r31, [%r3];
	ld.shared.u32 	%r32, [%r3+128];
	max.s32 	%r33, %r31, %r32;
	st.shared.u32 	[%r3], %r33;
	ld.shared.u32 	%r34, [%r2+128];
	ld.shared.u32 	%r35, [%r2];
	add.s32 	%r36, %r35, %r34;
	st.shared.u32 	[%r2], %r36;
$L__BB0_6:
	bar.sync 	0;
	setp.gt.u32 	%p4, %r1, 15;
	@%p4 bra 	$L__BB0_8;
	ld.shared.u32 	%r37, [%r4];
	ld.shared.u32 	%r38, [%r4+64];
	min.s32 	%r39, %r37, %r38;
	st.shared.u32 	[%r4], %r39;
	ld.shared.u32 	%r40, [%r3];
	ld.shared.u32 	%r41, [%r3+64];
	max.s32 	%r42, %r40, %r41;
	st.shared.u32 	[%r3], %r42;
	ld.shared.u32 	%r43, [%r2+64];
	ld.shared.u32 	%r44, [%r2];
	add.s32 	%r45, %r44, %r43;
	st.shared.u32 	[%r2], %r45;
$L__BB0_8:
	bar.sync 	0;
	setp.gt.u32 	%p5, %r1, 7;
	@%p5 bra 	$L__BB0_10;
	ld.shared.u32 	%r46, [%r4];
	ld.shared.u32 	%r47, [%r4+32];
	min.s32 	%r48, %r46, %r47;
	st.shared.u32 	[%r4], %r48;
	ld.shared.u32 	%r49, [%r3];
	ld.shared.u32 	%r50, [%r3+32];
	max.s32 	%r51, %r49, %r50;
	st.shared.u32 	[%r3], %r51;
	ld.shared.u32 	%r52, [%r2+32];
	ld.shared.u32 	%r53, [%r2];
	add.s32 	%r54, %r53, %r52;
	st.shared.u32 	[%r2], %r54;
$L__BB0_10:
	bar.sync 	0;
	setp.gt.u32 	%p6, %r1, 3;
	@%p6 bra 	$L__BB0_12;
	ld.shared.u32 	%r55, [%r4];
	ld.shared.u32 	%r56, [%r4+16];
	min.s32 	%r57, %r55, %r56;
	st.shared.u32 	[%r4], %r57;
	ld.shared.u32 	%r58, [%r3];
	ld.shared.u32 	%r59, [%r3+16];
	max.s32 	%r60, %r58, %r59;
	st.shared.u32 	[%r3], %r60;
	ld.shared.u32 	%r61, [%r2+16];
	ld.shared.u32 	%r62, [%r2];
	add.s32 	%r63, %r62, %r61;
	st.shared.u32 	[%r2], %r63;
$L__BB0_12:
	bar.sync 	0;
	setp.gt.u32 	%p7, %r1, 1;
	@%p7 bra 	$L__BB0_14;
	ld.shared.u32 	%r64, [%r4];
	ld.shared.u32 	%r65, [%r4+8];
	min.s32 	%r66, %r64, %r65;
	st.shared.u32 	[%r4], %r66;
	ld.shared.u32 	%r67, [%r3];
	ld.shared.u32 	%r68, [%r3+8];
	max.s32 	%r69, %r67, %r68;
	st.shared.u32 	[%r3], %r69;
	ld.shared.u32 	%r70, [%r2+8];
	ld.shared.u32 	%r71, [%r2];
	add.s32 	%r72, %r71, %r70;
	st.shared.u32 	[%r2], %r72;
$L__BB0_14:
	bar.sync 	0;
	setp.ne.s32 	%p8, %r1, 0;
	@%p8 bra 	$L__BB0_16;
	ld.shared.u32 	%r73, [%r4];
	ld.shared.u32 	%r74, [_ZZ15reduceMinMaxSumPiS_S_S_E4smin+4];
	min.s32 	%r75, %r73, %r74;
	st.shared.u32 	[%r4], %r75;
	ld.shared.u32 	%r76, [%r3];
	ld.shared.u32 	%r77, [_ZZ15reduceMinMaxSumPiS_S_S_E4smax+4];
	max.s32 	%r78, %r76, %r77;
	st.shared.u32 	[%r3], %r78;
	ld.shared.u32 	%r79, [_ZZ15reduceMinMaxSumPiS_S_S_E4ssum+4];
	ld.shared.u32 	%r80, [%r2];
	add.s32 	%r81, %r80, %r79;
	st.shared.u32 	[%r2], %r81;
$L__BB0_16:
	setp.ne.s32 	%p9, %r1, 0;
	bar.sync 	0;
	@%p9 bra 	$L__BB0_18;
	ld.shared.u32 	%r82, [_ZZ15reduceMinMaxSumPiS_S_S_E4smin];
	cvta.to.global.u64 	%rd8, %rd1;
	st.global.u32 	[%rd8], %r82;
	ld.shared.u32 	%r83, [_ZZ15reduceMinMaxSumPiS_S_S_E4smax];
	cvta.to.global.u64 	%rd9, %rd2;
	st.global.u32 	[%rd9], %r83;
	ld.shared.u32 	%r84, [_ZZ15reduceMinMaxSumPiS_S_S_E4ssum];
	cvta.to.global.u64 	%rd10, %rd3;
	st.global.u32 	[%rd10], %r84;
$L__BB0_18:
	ret;

}


// ===== COMPILED SASS (sm_100) =====

	.target	sm_100

	.elftype	@"ET_EXEC"


//--------------------- .note.nv.tkinfo           --------------------------
	.section	.note.nv.tkinfo,"",@"SHT_NOTE"
	.sectionflags	@"SHF_NOTE_NV_TKINFO"
	.tkinfo
        /*0018*/ 	.word	0x00000002
        /*0030*/ 	.string	""
        /*0030*/ 	.string	"ptxas"
        /*0030*/ 	.string	"Cuda compilation tools, release 13.0, V13.0.88"
        /*0030*/ 	.string	"Build cuda_13.0.r13.0/compiler.36424714_0"
        /*0030*/ 	.string	"-arch sm_100 -m 64 "



//--------------------- .note.nv.cuinfo           --------------------------
	.section	.note.nv.cuinfo,"",@"SHT_NOTE"
	.sectionflags	@"SHF_NOTE_NV_CUINFO"
        /*0018*/ 	.short	0x0002
        /*001a*/ 	.short	0x0064
        /*001c*/ 	.short	0x0082
	.zero		2


//--------------------- .nv.info                  --------------------------
	.section	.nv.info,"",@"SHT_CUDA_INFO"
	.align	4


	//----- nvinfo : EIATTR_REGCOUNT
	.align		4
        /*0000*/ 	.byte	0x04, 0x2f
        /*0002*/ 	.short	(.L_1 - .L_0)
	.align		4
.L_0:
        /*0004*/ 	.word	index@(_Z15reduceMinMaxSumPiS_S_S_)
        /*0008*/ 	.word	0x00000010


	//----- nvinfo : EIATTR_FRAME_SIZE
	.align		4
.L_1:
        /*000c*/ 	.byte	0x04, 0x11
        /*000e*/ 	.short	(.L_3 - .L_2)
	.align		4
.L_2:
        /*0010*/ 	.word	index@(_Z15reduceMinMaxSumPiS_S_S_)
        /*0014*/ 	.word	0x00000000


	//----- nvinfo : EIATTR_MIN_STACK_SIZE
	.align		4
.L_3:
        /*0018*/ 	.byte	0x04, 0x12
        /*001a*/ 	.short	(.L_5 - .L_4)
	.align		4
.L_4:
        /*001c*/ 	.word	index@(_Z15reduceMinMaxSumPiS_S_S_)
        /*0020*/ 	.word	0x00000000
.L_5:


//--------------------- .nv.compat                --------------------------
	.section	.nv.compat,"",@"SHT_CUDA_COMPAT_INFO"
	.align	4
        /*0000*/ 	.byte	0x02, 0x09, 0x00, 0x00, 0x02, 0x02, 0x01, 0x00, 0x02, 0x05, 0x05, 0x00, 0x03, 0x07, 0x01, 0x01
        /*0010*/ 	.byte	0x02, 0x03, 0x00, 0x00, 0x02, 0x06, 0x01, 0x00, 0x04, 0x0b, 0x08, 0x00, 0x09, 0x00, 0x00, 0x00
        /*0020*/ 	.byte	0x00, 0x00, 0x00, 0x00


//--------------------- .nv.info._Z15reduceMinMaxSumPiS_S_S_ --------------------------
	.section	.nv.info._Z15reduceMinMaxSumPiS_S_S_,"",@"SHT_CUDA_INFO"
	.sectionflags	@""
	.align	4


	//----- nvinfo : EIATTR_CUDA_API_VERSION
	.align		4
        /*0000*/ 	.byte	0x04, 0x37
        /*0002*/ 	.short	(.L_7 - .L_6)
.L_6:
        /*0004*/ 	.word	0x00000082


	//----- nvinfo : EIATTR_KPARAM_INFO
	.align		4
.L_7:
        /*0008*/ 	.byte	0x04, 0x17
        /*000a*/ 	.short	(.L_9 - .L_8)
.L_8:
        /*000c*/ 	.word	0x00000000
        /*0010*/ 	.short	0x0003
        /*0012*/ 	.short	0x0018
        /*0014*/ 	.byte	0x00, 0xf5, 0x21, 0x00


	//----- nvinfo : EIATTR_KPARAM_INFO
	.align		4
.L_9:
        /*0018*/ 	.byte	0x04, 0x17
        /*001a*/ 	.short	(.L_11 - .L_10)
.L_10:
        /*001c*/ 	.word	0x00000000
        /*0020*/ 	.short	0x0002
        /*0022*/ 	.short	0x0010
        /*0024*/ 	.byte	0x00, 0xf5, 0x21, 0x00


	//----- nvinfo : EIATTR_KPARAM_INFO
	.align		4
.L_11:
        /*0028*/ 	.byte	0x04, 0x17
        /*002a*/ 	.short	(.L_13 - .L_12)
.L_12:
        /*002c*/ 	.word	0x00000000
        /*0030*/ 	.short	0x0001
        /*0032*/ 	.short	0x0008
        /*0034*/ 	.byte	0x00, 0xf5, 0x21, 0x00


	//----- nvinfo : EIATTR_KPARAM_INFO
	.align		4
.L_13:
        /*0038*/ 	.byte	0x04, 0x17
        /*003a*/ 	.short	(.L_15 - .L_14)
.L_14:
        /*003c*/ 	.word	0x00000000
        /*0040*/ 	.short	0x0000
        /*0042*/ 	.short	0x0000
        /*0044*/ 	.byte	0x00, 0xf5, 0x21, 0x00


	//----- nvinfo : EIATTR_SPARSE_MMA_MASK
	.align		4
.L_15:
        /*0048*/ 	.byte	0x03, 0x50
        /*004a*/ 	.short	0x0000


	//----- nvinfo : EIATTR_MAXREG_COUNT
	.align		4
        /*004c*/ 	.byte	0x03, 0x1b
        /*004e*/ 	.short	0x00ff


	//----- nvinfo : EIATTR_NUM_BARRIERS
	.align		4
        /*0050*/ 	.byte	0x02, 0x4c
        /*0052*/ 	.byte	0x01
	.zero		1


	//----- nvinfo : EIATTR_MERCURY_ISA_VERSION
	.align		4
        /*0054*/ 	.byte	0x03, 0x5f
        /*0056*/ 	.short	0x0101


	//----- nvinfo : EIATTR_VRC_CTA_INIT_COUNT
	.align		4
        /*0058*/ 	.byte	0x02, 0x4a
	.zero		1
	.zero		1


	//----- nvinfo : EIATTR_EXIT_INSTR_OFFSETS
	.align		4
        /*005c*/ 	.byte	0x04, 0x1c
        /*005e*/ 	.short	(.L_17 - .L_16)


	//   ....[0]....
.L_16:
        /*0060*/ 	.word	0x000009e0


	//   ....[1]....
        /*0064*/ 	.word	0x00000a80


	//----- nvinfo : EIATTR_CRS_STACK_SIZE
	.align		4
.L_17:
        /*0068*/ 	.byte	0x04, 0x1e
        /*006a*/ 	.short	(.L_19 - .L_18)
.L_18:
        /*006c*/ 	.word	0x00000000


	//----- nvinfo : EIATTR_CBANK_PARAM_SIZE
	.align		4
.L_19:
        /*0070*/ 	.byte	0x03, 0x19
        /*0072*/ 	.short	0x0020


	//----- nvinfo : EIATTR_PARAM_CBANK
	.align		4
        /*0074*/ 	.byte	0x04, 0x0a
        /*0076*/ 	.short	(.L_21 - .L_20)
	.align		4
.L_20:
        /*0078*/ 	.word	index@(.nv.constant0._Z15reduceMinMaxSumPiS_S_S_)
        /*007c*/ 	.short	0x0380
        /*007e*/ 	.short	0x0020


	//----- nvinfo : EIATTR_SW_WAR
	.align		4
.L_21:
        /*0080*/ 	.byte	0x04, 0x36
        /*0082*/ 	.short	(.L_23 - .L_22)
.L_22:
        /*0084*/ 	.word	0x00000008
.L_23:


//--------------------- .nv.callgraph             --------------------------
	.section	.nv.callgraph,"",@"SHT_CUDA_CALLGRAPH"
	.align	4
	.sectionentsize	8
	.align		4
        /*0000*/ 	.word	0x00000000
	.align		4
        /*0004*/ 	.word	0xffffffff
	.align		4
        /*0008*/ 	.word	0x00000000
	.align		4
        /*000c*/ 	.word	0xfffffffe
	.align		4
        /*0010*/ 	.word	0x00000000
	.align		4
        /*0014*/ 	.word	0xfffffffd
	.align		4
        /*0018*/ 	.word	0x00000000
	.align		4
        /*001c*/ 	.word	0xfffffffc


//--------------------- .text._Z15reduceMinMaxSumPiS_S_S_ --------------------------
	.section	.text._Z15reduceMinMaxSumPiS_S_S_,"ax",@progbits
	.align	128
        .global         _Z15reduceMinMaxSumPiS_S_S_
        .type           _Z15reduceMinMaxSumPiS_S_S_,@function
        .size           _Z15reduceMinMaxSumPiS_S_S_,(.L_x_17 - _Z15reduceMinMaxSumPiS_S_S_)
        .other          _Z15reduceMinMaxSumPiS_S_S_,@"STO_CUDA_ENTRY STV_DEFAULT"
_Z15reduceMinMaxSumPiS_S_S_:
.text._Z15reduceMinMaxSumPiS_S_S_:
[----:B------:R-:W-:Y:S01]  /*0000*/  LDC R1, c[0x0][0x37c] ;  /* 0x0000df00ff017b82 */ /* 0x000fe20000000800 */
[----:B------:R-:W0:Y:S07]  /*0010*/  S2R R9, SR_TID.X ;  /* 0x0000000000097919 */ /* 0x000e2e0000002100 */
[----:B------:R-:W0:Y:S01]  /*0020*/  LDC.64 R4, c[0x0][0x380] ;  /* 0x0000e000ff047b82 */ /* 0x000e220000000a00 */
[----:B------:R-:W1:Y:S01]  /*0030*/  LDCU.64 UR8, c[0x0][0x358] ;  /* 0x00006b00ff0877ac */ /* 0x000e620008000a00 */
[----:B0-----:R-:W-:-:S06]  /*0040*/  IMAD.WIDE.U32 R4, R9, 0x4, R4 ;  /* 0x0000000409047825 */ /* 0x001fcc00078e0004 */
[----:B-1----:R0:W2:Y:S01]  /*0050*/  LDG.E R5, desc[UR8][R4.64] ;  /* 0x0000000804057981 */ /* 0x0020a2000c1e1900 */
[----:B------:R-:W1:Y:S01]  /*0060*/  S2UR UR7, SR_CgaCtaId ;  /* 0x00000000000779c3 */ /* 0x000e620000008800 */
[----:B------:R-:W-:Y:S01]  /*0070*/  UMOV UR4, 0x400 ;  /* 0x0000040000047882 */ /* 0x000fe20000000000 */
[C---:B------:R-:W-:Y:S01]  /*0080*/  ISETP.GT.U32.AND P6, PT, R9.reuse, 0x7f, PT ;  /* 0x0000007f0900780c */ /* 0x040fe20003fc4070 */
[----:B------:R-:W-:Y:S01]  /*0090*/  UIADD3 UR5, UPT, UPT, UR4, 0x800, URZ ;  /* 0x0000080004057890 */ /* 0x000fe2000fffe0ff */
[C---:B------:R-:W-:Y:S01]  /*00a0*/  ISETP.GT.U32.AND P0, PT, R9.reuse, 0x3f, PT ;  /* 0x0000003f0900780c */ /* 0x040fe20003f04070 */
[----:B------:R-:W-:Y:S01]  /*00b0*/  UIADD3 UR6, UPT, UPT, UR4, 0x400, URZ ;  /* 0x0000040004067890 */ /* 0x000fe2000fffe0ff */
[----:B------:R-:W-:Y:S01]  /*00c0*/  BSSY.RECONVERGENT B0, `(.L_x_0) ;  /* 0x000001f000007945 */ /* 0x000fe20003800200 */
[----:B------:R-:W-:Y:S02]  /*00d0*/  ISETP.GT.U32.AND P1, PT, R9, 0xf, PT ;  /* 0x0000000f0900780c */ /* 0x000fe40003f24070 */
[----:B0-----:R-:W-:-:S02]  /*00e0*/  P2R R4, PR, RZ, 0x1 ;  /* 0x00000001ff047803 */ /* 0x001fc40000000000 */
[C---:B------:R-:W-:Y:S02]  /*00f0*/  ISETP.GT.U32.AND P0, PT, R9.reuse, 0x1f, PT ;  /* 0x0000001f0900780c */ /* 0x040fe40003f04070 */
[C---:B------:R-:W-:Y:S02]  /*0100*/  ISETP.GT.U32.AND P2, PT, R9.reuse, 0x7, PT ;  /* 0x000000070900780c */ /* 0x040fe40003f44070 */
[C---:B------:R-:W-:Y:S02]  /*0110*/  ISETP.GT.U32.AND P3, PT, R9.reuse, 0x3, PT ;  /* 0x000000030900780c */ /* 0x040fe40003f64070 */
[C---:B------:R-:W-:Y:S02]  /*0120*/  ISETP.GT.U32.AND P4, PT, R9.reuse, 0x1, PT ;  /* 0x000000010900780c */ /* 0x040fe40003f84070 */
[----:B------:R-:W-:Y:S01]  /*0130*/  ISETP.NE.AND P5, PT, R9, RZ, PT ;  /* 0x000000ff0900720c */ /* 0x000fe20003fa5270 */
[----:B-1----:R-:W-:Y:S02]  /*0140*/  ULEA UR5, UR7, UR5, 0x18 ;  /* 0x0000000507057291 */ /* 0x002fe4000f8ec0ff */
[----:B------:R-:W-:-:S02]  /*0150*/  ULEA UR6, UR7, UR6, 0x18 ;  /* 0x0000000607067291 */ /* 0x000fc4000f8ec0ff */
[----:B------:R-:W-:Y:S02]  /*0160*/  ULEA UR4, UR7, UR4, 0x18 ;  /* 0x0000000407047291 */ /* 0x000fe4000f8ec0ff */
[C---:B------:R-:W-:Y:S02]  /*0170*/  LEA R0, R9.reuse, UR5, 0x2 ;  /* 0x0000000509007c11 */ /* 0x040fe4000f8e10ff */
[C---:B------:R-:W-:Y:S02]  /*0180*/  LEA R2, R9.reuse, UR6, 0x2 ;  /* 0x0000000609027c11 */ /* 0x040fe4000f8e10ff */
[----:B------:R-:W-:Y:S01]  /*0190*/  LEA R3, R9, UR4, 0x2 ;  /* 0x0000000409037c11 */ /* 0x000fe2000f8e10ff */
[----:B--2---:R0:W-:Y:S04]  /*01a0*/  STS [R0], R5 ;  /* 0x0000000500007388 */ /* 0x0041e80000000800 */
[----:B------:R0:W-:Y:S04]  /*01b0*/  STS [R2], R5 ;  /* 0x0000000502007388 */ /* 0x0001e80000000800 */
[----:B------:R0:W-:Y:S01]  /*01c0*/  STS [R3], R5 ;  /* 0x0000000503007388 */ /* 0x0001e20000000800 */
[----:B------:R-:W-:Y:S06]  /*01d0*/  BAR.SYNC.DEFER_BLOCKING 0x0 ;  /* 0x0000000000007b1d */ /* 0x000fec0000010000 */
[----:B------:R-:W-:Y:S05]  /*01e0*/  @P6 BRA `(.L_x_1) ;  /* 0x0000000000306947 */ /* 0x000fea0003800000 */
[----:B------:R-:W-:Y:S04]  /*01f0*/  LDS R4, [R3] ;  /* 0x0000000003047984 */ /* 0x000fe80000000800 */
[----:B0-----:R-:W0:Y:S02]  /*0200*/  LDS R5, [R3+0x200] ;  /* 0x0002000003057984 */ /* 0x001e240000000800 */
[----:B0-----:R-:W-:-:S05]  /*0210*/  VIMNMX R4, PT, PT, R4, R5, PT ;  /* 0x0000000504047248 */ /* 0x001fca0003fe0100 */
[----:B------:R-:W-:Y:S04]  /*0220*/  STS [R3], R4 ;  /* 0x0000000403007388 */ /* 0x000fe80000000800 */
[----:B------:R-:W-:Y:S04]  /*0230*/  LDS R5, [R2] ;  /* 0x0000000002057984 */ /* 0x000fe80000000800 */
[----:B------:R-:W0:Y:S02]  /*0240*/  LDS R6, [R2+0x200] ;  /* 0x0002000002067984 */ /* 0x000e240000000800 */
[----:B0-----:R-:W-:-:S05]  /*0250*/  VIMNMX R5, PT, PT, R5, R6, !PT ;  /* 0x0000000605057248 */ /* 0x001fca0007fe0100 */
[----:B------:R-:W-:Y:S04]  /*0260*/  STS [R2], R5 ;  /* 0x0000000502007388 */ /* 0x000fe80000000800 */
[----:B------:R-:W-:Y:S04]  /*0270*/  LDS R6, [R0+0x200] ;  /* 0x0002000000067984 */ /* 0x000fe80000000800 */
[----:B------:R-:W0:Y:S02]  /*0280*/  LDS R7, [R0] ;  /* 0x0000000000077984 */ /* 0x000e240000000800 */
[----:B0-----:R-:W-:-:S05]  /*0290*/  IMAD.IADD R7, R6, 0x1, R7 ;  /* 0x0000000106077824 */ /* 0x001fca00078e0207 */
[----:B------:R1:W-:Y:S02]  /*02a0*/  STS [R0], R7 ;  /* 0x0000000700007388 */ /* 0x0003e40000000800 */
.L_x_1:
[----:B------:R-:W-:Y:S05]  /*02b0*/  BSYNC.RECONVERGENT B0 ;  /* 0x0000000000007941 */ /* 0x000fea0003800200 */
.L_x_0:
[----:B------:R-:W-:Y:S01]  /*02c0*/  BAR.SYNC.DEFER_BLOCKING 0x0 ;  /* 0x0000000000007b1d */ /* 0x000fe20000010000 */
[----:B------:R-:W-:-:S05]  /*02d0*/  ISETP.GT.U32.AND P6, PT, R9, 0x3f, PT ;  /* 0x0000003f0900780c */ /* 0x000fca0003fc4070 */
[----:B------:R-:W-:Y:S08]  /*02e0*/  BSSY.RECONVERGENT B0, `(.L_x_2) ;  /* 0x000000e000007945 */ /* 0x000ff00003800200 */
        /* <DEDUP_REMOVED lines=10> */
[----:B-1----:R-:W0:Y:S02]  /*0390*/  LDS R7, [R0] ;  /* 0x0000000000077984 */ /* 0x002e240000000800 */
[----:B0-----:R-:W-:-:S05]  /*03a0*/  IMAD.IADD R7, R6, 0x1, R7 ;  /* 0x0000000106077824 */ /* 0x001fca00078e0207 */
[----:B------:R2:W-:Y:S02]  /*03b0*/  STS [R0], R7 ;  /* 0x0000000700007388 */ /* 0x0005e40000000800 */
.L_x_3:
[----:B------:R-:W-:Y:S05]  /*03c0*/  BSYNC.RECONVERGENT B0 ;  /* 0x0000000000007941 */ /* 0x000fea0003800200 */
.L_x_2:
[----:B------:R-:W-:Y:S06]  /*03d0*/  BAR.SYNC.DEFER_BLOCKING 0x0 ;  /* 0x0000000000007b1d */ /* 0x000fec0000010000 */
[----:B------:R-:W-:Y:S04]  /*03e0*/  BSSY.RECONVERGENT B0, `(.L_x_4) ;  /* 0x000000e000007945 */ /* 0x000fe80003800200 */
        /* <DEDUP_REMOVED lines=10> */
[----:B-12---:R-:W0:Y:S02]  /*0490*/  LDS R7, [R0] ;  /* 0x0000000000077984 */ /* 0x006e240000000800 */
[----:B0-----:R-:W-:-:S05]  /*04a0*/  IMAD.IADD R7, R6, 0x1, R7 ;  /* 0x0000000106077824 */ /* 0x001fca00078e0207 */
[----:B------:R3:W-:Y:S02]  /*04b0*/  STS [R0], R7 ;  /* 0x0000000700007388 */ /* 0x0007e40000000800 */
.L_x_5:
[----:B------:R-:W-:Y:S05]  /*04c0*/  BSYNC.RECONVERGENT B0 ;  /* 0x0000000000007941 */ /* 0x000fea0003800200 */
.L_x_4:
        /* <DEDUP_REMOVED lines=12> */
[----:B-123--:R-:W0:Y:S02]  /*0590*/  LDS R7, [R0] ;  /* 0x0000000000077984 */ /* 0x00ee240000000800 */
[----:B0-----:R-:W-:-:S05]  /*05a0*/  IMAD.IADD R7, R6, 0x1, R7 ;  /* 0x0000000106077824 */ /* 0x001fca00078e0207 */
[----:B------:R4:W-:Y:S02]  /*05b0*/  STS [R0], R7 ;  /* 0x0000000700007388 */ /* 0x0009e40000000800 */
.L_x_7:
[----:B------:R-:W-:Y:S05]  /*05c0*/  BSYNC.RECONVERGENT B0 ;  /* 0x0000000000007941 */ /* 0x000fea0003800200 */
.L_x_6:
        /* <DEDUP_REMOVED lines=12> */
[----:B-1234-:R-:W0:Y:S02]  /*0690*/  LDS R7, [R0] ;  /* 0x0000000000077984 */ /* 0x01ee240000000800 */
[----:B0-----:R-:W-:-:S05]  /*06a0*/  IMAD.IADD R7, R6, 0x1, R7 ;  /* 0x0000000106077824 */ /* 0x001fca00078e0207 */
[----:B------:R0:W-:Y:S02]  /*06b0*/  STS [R0], R7 ;  /* 0x0000000700007388 */ /* 0x0001e40000000800 */
.L_x_9:
[----:B------:R-:W-:Y:S05]  /*06c0*/  BSYNC.RECONVERGENT B0 ;  /* 0x0000000000007941 */ /* 0x000fea0003800200 */
.L_x_8:
        /* <DEDUP_REMOVED lines=15> */
.L_x_11:
[----:B------:R-:W-:Y:S05]  /*07c0*/  BSYNC.RECONVERGENT B0 ;  /* 0x0000000000007941 */ /* 0x000fea0003800200 */
.L_x_10:
        /* <DEDUP_REMOVED lines=15> */
.L_x_13:
[----:B------:R-:W-:Y:S05]  /*08c0*/  BSYNC.RECONVERGENT B0 ;  /* 0x0000000000007941 */ /* 0x000fea0003800200 */
.L_x_12:
[----:B------:R-:W-:Y:S06]  /*08d0*/  BAR.SYNC.DEFER_BLOCKING 0x0 ;  /* 0x0000000000007b1d */ /* 0x000fec0000010000 */
[----:B------:R-:W-:Y:S04]  /*08e0*/  BSSY.RECONVERGENT B0, `(.L_x_14) ;  /* 0x000000e000007945 */ /* 0x000fe80003800200 */
[----:B------:R-:W-:Y:S05]  /*08f0*/  @P5 BRA `(.L_x_15) ;  /* 0x0000000000305947 */ /* 0x000fea0003800000 */
[----:B------:R-:W-:Y:S04]  /*0900*/  LDS R4, [R3] ;  /* 0x0000000003047984 */ /* 0x000fe80000000800 */
[----:B0-----:R-:W0:Y:S02]  /*0910*/  LDS R5, [UR4+0x4] ;  /* 0x00000404ff057984 */ /* 0x001e240008000800 */
[----:B0-----:R-:W-:-:S05]  /*0920*/  VIMNMX R4, PT, PT, R4, R5, PT ;  /* 0x0000000504047248 */ /* 0x001fca0003fe0100 */
[----:B------:R-:W-:Y:S04]  /*0930*/  STS [R3], R4 ;  /* 0x0000000403007388 */ /* 0x000fe80000000800 */
[----:B------:R-:W-:Y:S04]  /*0940*/  LDS R5, [R2] ;  /* 0x0000000002057984 */ /* 0x000fe80000000800 */
[----:B------:R-:W0:Y:S02]  /*0950*/  LDS R6, [UR4+0x404] ;  /* 0x00040404ff067984 */ /* 0x000e240008000800 */
[----:B0-----:R-:W-:-:S05]  /*0960*/  VIMNMX R5, PT, PT, R5, R6, !PT ;  /* 0x0000000605057248 */ /* 0x001fca0007fe0100 */
[----:B------:R-:W-:Y:S04]  /*0970*/  STS [R2], R5 ;  /* 0x0000000502007388 */ /* 0x000fe80000000800 */
[----:B------:R-:W-:Y:S04]  /*0980*/  LDS R6, [UR4+0x804] ;  /* 0x00080404ff067984 */ /* 0x000fe80008000800 */
[----:B-1234-:R-:W0:Y:S02]  /*0990*/  LDS R7, [R0] ;  /* 0x0000000000077984 */ /* 0x01ee240000000800 */
[----:B0-----:R-:W-:-:S05]  /*09a0*/  IMAD.IADD R7, R6, 0x1, R7 ;  /* 0x0000000106077824 */ /* 0x001fca00078e0207 */
[----:B------:R0:W-:Y:S02]  /*09b0*/  STS [R0], R7 ;  /* 0x0000000700007388 */ /* 0x0001e40000000800 */
.L_x_15:
[----:B------:R-:W-:Y:S05]  /*09c0*/  BSYNC.RECONVERGENT B0 ;  /* 0x0000000000007941 */ /* 0x000fea0003800200 */
.L_x_14:
[----:B------:R-:W-:Y:S06]  /*09d0*/  BAR.SYNC.DEFER_BLOCKING 0x0 ;  /* 0x0000000000007b1d */ /* 0x000fec0000010000 */
[----:B------:R-:W-:Y:S05]  /*09e0*/  @P5 EXIT ;  /* 0x000000000000594d */ /* 0x000fea0003800000 */
[----:B------:R-:W5:Y:S01]  /*09f0*/  LDS R9, [UR4] ;  /* 0x00000004ff097984 */ /* 0x000f620008000800 */
[----:B0-----:R-:W5:Y:S03]  /*0a00*/  LDC.64 R2, c[0x0][0x388] ;  /* 0x0000e200ff027b82 */ /* 0x001f660000000a00 */
[----:B------:R-:W0:Y:S04]  /*0a10*/  LDS R11, [UR4+0x400] ;  /* 0x00040004ff0b7984 */ /* 0x000e280008000800 */
[----:B------:R-:W0:Y:S01]  /*0a20*/  LDS R13, [UR4+0x800] ;  /* 0x00080004ff0d7984 */ /* 0x000e220008000800 */
[----:B------:R-:W0:Y:S08]  /*0a30*/  LDC.64 R4, c[0x0][0x390] ;  /* 0x0000e400ff047b82 */ /* 0x000e300000000a00 */
[----:B-1234-:R-:W1:Y:S01]  /*0a40*/  LDC.64 R6, c[0x0][0x398] ;  /* 0x0000e600ff067b82 */ /* 0x01ee620000000a00 */
[----:B-----5:R-:W-:Y:S04]  /*0a50*/  STG.E desc[UR8][R2.64], R9 ;  /* 0x0000000902007986 */ /* 0x020fe8000c101908 */
[----:B0-----:R-:W-:Y:S04]  /*0a60*/  STG.E desc[UR8][R4.64], R11 ;  /* 0x0000000b04007986 */ /* 0x001fe8000c101908 */
[----:B-1----:R-:W-:Y:S01]  /*0a70*/  STG.E desc[UR8][R6.64], R13 ;  /* 0x0000000d06007986 */ /* 0x002fe2000c101908 */
[----:B------:R-:W-:Y:S05]  /*0a80*/  EXIT ;  /* 0x000000000000794d */ /* 0x000fea0003800000 */
.L_x_16:
[----:B------:R-:W-:-:S00]  /*0a90*/  BRA `(.L_x_16) ;  /* 0xfffffffc00fc7947 */ /* 0x000fc0000383ffff */
[----:B------:R-:W-:-:S00]  /*0aa0*/  NOP ;  /* 0x0000000000007918 */ /* 0x000fc00000000000 */
        /* <DEDUP_REMOVED lines=13> */
.L_x_17:


//--------------------- .nv.shared._Z15reduceMinMaxSumPiS_S_S_ --------------------------
	.section	.nv.shared._Z15reduceMinMaxSumPiS_S_S_,"aw",@nobits
	.sectionflags	@""
	.align	4
.nv.shared._Z15reduceMinMaxSumPiS_S_S_:
	.zero		4096


//--------------------- .nv.shared.reserved.0     --------------------------
	.section	.nv.shared.reserved.0,"aw",@nobits
	.weak		__nv_reservedSMEM_offset_0_alias
	.size		__nv_reservedSMEM_offset_0_alias, 0, 64
	.other		__nv_reservedSMEM_offset_0_alias,@"STO_CUDA_RESERVED_SHARED STV_DEFAULT"
__nv_reservedSMEM_offset_0_alias:
	.zero		0
	.zero		64


//--------------------- .nv.constant0._Z15reduceMinMaxSumPiS_S_S_ --------------------------
	.section	.nv.constant0._Z15reduceMinMaxSumPiS_S_S_,"a",@progbits
	.sectionflags	@""
	.align	4
.nv.constant0._Z15reduceMinMaxSumPiS_S_S_:
	.zero		928


//--------------------- SYMBOLS --------------------------

	.type		.nv.reservedSmem.offset0,@object
	.size		.nv.reservedSmem.offset0,0x4
	.type		.nv.reservedSmem.cap,@object
	.size		.nv.reservedSmem.cap,0x4
